//
// Generated by NVIDIA NVVM Compiler
//
// Compiler Build ID: CL-36424714
// Cuda compilation tools, release 13.0, V13.0.88
// Based on NVVM 20.0.0
//

.version 9.0
.target sm_100
.address_size 64

	// .globl	_Z14MatrixMulNaivePKfS0_Pfiii

.visible .entry _Z14MatrixMulNaivePKfS0_Pfiii(
	.param .u64 .ptr .align 1 _Z14MatrixMulNaivePKfS0_Pfiii_param_0,
	.param .u64 .ptr .align 1 _Z14MatrixMulNaivePKfS0_Pfiii_param_1,
	.param .u64 .ptr .align 1 _Z14MatrixMulNaivePKfS0_Pfiii_param_2,
	.param .u32 _Z14MatrixMulNaivePKfS0_Pfiii_param_3,
	.param .u32 _Z14MatrixMulNaivePKfS0_Pfiii_param_4,
	.param .u32 _Z14MatrixMulNaivePKfS0_Pfiii_param_5
)
{
	.reg .pred 	%p<13>;
	.reg .b32 	%r<41>;
	.reg .b32 	%f<68>;
	.reg .b64 	%rd<53>;

	ld.param.u64 	%rd7, [_Z14MatrixMulNaivePKfS0_Pfiii_param_0];
	ld.param.u64 	%rd8, [_Z14MatrixMulNaivePKfS0_Pfiii_param_1];
	ld.param.u64 	%rd6, [_Z14MatrixMulNaivePKfS0_Pfiii_param_2];
	ld.param.u32 	%r20, [_Z14MatrixMulNaivePKfS0_Pfiii_param_3];
	ld.param.u32 	%r18, [_Z14MatrixMulNaivePKfS0_Pfiii_param_4];
	ld.param.u32 	%r19, [_Z14MatrixMulNaivePKfS0_Pfiii_param_5];
	cvta.to.global.u64 	%rd1, %rd8;
	cvta.to.global.u64 	%rd2, %rd7;
	mov.u32 	%r21, %ctaid.y;
	mov.u32 	%r22, %ntid.y;
	mov.u32 	%r23, %tid.y;
	mad.lo.s32 	%r1, %r21, %r22, %r23;
	mov.u32 	%r24, %ctaid.x;
	mov.u32 	%r25, %ntid.x;
	mov.u32 	%r26, %tid.x;
	mad.lo.s32 	%r2, %r24, %r25, %r26;
	setp.ge.s32 	%p1, %r1, %r20;
	setp.ge.s32 	%p2, %r2, %r18;
	or.pred  	%p3, %p1, %p2;
	@%p3 bra 	$L__BB0_14;
	setp.lt.s32 	%p4, %r19, 1;
	mov.f32 	%f67, 0f00000000;
	@%p4 bra 	$L__BB0_13;
	mul.lo.s32 	%r3, %r19, %r1;
	and.b32  	%r4, %r19, 7;
	setp.lt.u32 	%p5, %r19, 8;
	mov.f32 	%f67, 0f00000000;
	mov.b32 	%r39, 0;
	@%p5 bra 	$L__BB0_5;
	and.b32  	%r39, %r19, 2147483640;
	neg.s32 	%r37, %r39;
	shl.b32 	%r7, %r18, 3;
	mul.wide.u32 	%rd9, %r3, 4;
	add.s64 	%rd10, %rd9, %rd2;
	add.s64 	%rd52, %rd10, 16;
	mov.f32 	%f67, 0f00000000;
	mul.wide.s32 	%rd13, %r18, 4;
	mov.u32 	%r36, %r2;
$L__BB0_4:
	.pragma "nounroll";
	ld.global.f32 	%f17, [%rd52+-16];
	mul.wide.s32 	%rd11, %r36, 4;
	add.s64 	%rd12, %rd1, %rd11;
	ld.global.f32 	%f18, [%rd12];
	fma.rn.f32 	%f19, %f17, %f18, %f67;
	ld.global.f32 	%f20, [%rd52+-12];
	add.s64 	%rd14, %rd12, %rd13;
	ld.global.f32 	%f21, [%rd14];
	fma.rn.f32 	%f22, %f20, %f21, %f19;
	ld.global.f32 	%f23, [%rd52+-8];
	add.s64 	%rd15, %rd14, %rd13;
	ld.global.f32 	%f24, [%rd15];
	fma.rn.f32 	%f25, %f23, %f24, %f22;
	ld.global.f32 	%f26, [%rd52+-4];
	add.s64 	%rd16, %rd15, %rd13;
	ld.global.f32 	%f27, [%rd16];
	fma.rn.f32 	%f28, %f26, %f27, %f25;
	ld.global.f32 	%f29, [%rd52];
	add.s64 	%rd17, %rd16, %rd13;
	ld.global.f32 	%f30, [%rd17];
	fma.rn.f32 	%f31, %f29, %f30, %f28;
	ld.global.f32 	%f32, [%rd52+4];
	add.s64 	%rd18, %rd17, %rd13;
	ld.global.f32 	%f33, [%rd18];
	fma.rn.f32 	%f34, %f32, %f33, %f31;
	ld.global.f32 	%f35, [%rd52+8];
	add.s64 	%rd19, %rd18, %rd13;
	ld.global.f32 	%f36, [%rd19];
	fma.rn.f32 	%f37, %f35, %f36, %f34;
	ld.global.f32 	%f38, [%rd52+12];
	add.s64 	%rd20, %rd19, %rd13;
	ld.global.f32 	%f39, [%rd20];
	fma.rn.f32 	%f67, %f38, %f39, %f37;
	add.s32 	%r37, %r37, 8;
	add.s32 	%r36, %r36, %r7;
	add.s64 	%rd52, %rd52, 32;
	setp.ne.s32 	%p6, %r37, 0;
	@%p6 bra 	$L__BB0_4;
$L__BB0_5:
	setp.eq.s32 	%p7, %r4, 0;
	@%p7 bra 	$L__BB0_13;
	and.b32  	%r13, %r19, 3;
	setp.lt.u32 	%p8, %r4, 4;
	@%p8 bra 	$L__BB0_8;
	add.s32 	%r28, %r39, %r3;
	mul.wide.u32 	%rd21, %r28, 4;
	add.s64 	%rd22, %rd2, %rd21;
	ld.global.f32 	%f41, [%rd22];
	mad.lo.s32 	%r29, %r39, %r18, %r2;
	mul.wide.s32 	%rd23, %r29, 4;
	add.s64 	%rd24, %rd1, %rd23;
	ld.global.f32 	%f42, [%rd24];
	fma.rn.f32 	%f43, %f41, %f42, %f67;
	cvt.u64.u32 	%rd25, %r3;
	cvt.u64.u32 	%rd26, %r39;
	add.s64 	%rd27, %rd26, %rd25;
	shl.b64 	%rd28, %rd27, 2;
	add.s64 	%rd29, %rd2, %rd28;
	ld.global.f32 	%f44, [%rd29+4];
	mul.wide.s32 	%rd30, %r18, 4;
	add.s64 	%rd31, %rd24, %rd30;
	ld.global.f32 	%f45, [%rd31];
	fma.rn.f32 	%f46, %f44, %f45, %f43;
	ld.global.f32 	%f47, [%rd29+8];
	add.s64 	%rd32, %rd31, %rd30;
	ld.global.f32 	%f48, [%rd32];
	fma.rn.f32 	%f49, %f47, %f48, %f46;
	ld.global.f32 	%f50, [%rd29+12];
	add.s64 	%rd33, %rd32, %rd30;
	ld.global.f32 	%f51, [%rd33];
	fma.rn.f32 	%f67, %f50, %f51, %f49;
	add.s32 	%r39, %r39, 4;
$L__BB0_8:
	setp.eq.s32 	%p9, %r13, 0;
	@%p9 bra 	$L__BB0_13;
	setp.eq.s32 	%p10, %r13, 1;
	@%p10 bra 	$L__BB0_11;
	add.s32 	%r30, %r39, %r3;
	mul.wide.u32 	%rd34, %r30, 4;
	add.s64 	%rd35, %rd2, %rd34;
	ld.global.f32 	%f53, [%rd35];
	mad.lo.s32 	%r31, %r39, %r18, %r2;
	mul.wide.s32 	%rd36, %r31, 4;
	add.s64 	%rd37, %rd1, %rd36;
	ld.global.f32 	%f54, [%rd37];
	fma.rn.f32 	%f55, %f53, %f54, %f67;
	cvt.u64.u32 	%rd38, %r3;
	cvt.u64.u32 	%rd39, %r39;
	add.s64 	%rd40, %rd39, %rd38;
	shl.b64 	%rd41, %rd40, 2;
	add.s64 	%rd42, %rd2, %rd41;
	ld.global.f32 	%f56, [%rd42+4];
	mul.wide.s32 	%rd43, %r18, 4;
	add.s64 	%rd44, %rd37, %rd43;
	ld.global.f32 	%f57, [%rd44];
	fma.rn.f32 	%f67, %f56, %f57, %f55;
	add.s32 	%r39, %r39, 2;
$L__BB0_11:
	and.b32  	%r32, %r19, 1;
	setp.eq.b32 	%p11, %r32, 1;
	not.pred 	%p12, %p11;
	@%p12 bra 	$L__BB0_13;
	add.s32 	%r33, %r39, %r3;
	mul.wide.u32 	%rd45, %r33, 4;
	add.s64 	%rd46, %rd2, %rd45;
	ld.global.f32 	%f58, [%rd46];
	mad.lo.s32 	%r34, %r39, %r18, %r2;
	mul.wide.s32 	%rd47, %r34, 4;
	add.s64 	%rd48, %rd1, %rd47;
	ld.global.f32 	%f59, [%rd48];
	fma.rn.f32 	%f67, %f58, %f59, %f67;
$L__BB0_13:
	mad.lo.s32 	%r35, %r18, %r1, %r2;
	cvta.to.global.u64 	%rd49, %rd6;
	mul.wide.s32 	%rd50, %r35, 4;
	add.s64 	%rd51, %rd49, %rd50;
	st.global.f32 	[%rd51], %f67;
$L__BB0_14:
	ret;

}


// ===== COMPILED SASS (sm_100) =====

	.target	sm_100

	.elftype	@"ET_EXEC"


//--------------------- .note.nv.tkinfo           --------------------------
	.section	.note.nv.tkinfo,"",@"SHT_NOTE"
	.sectionflags	@"SHF_NOTE_NV_TKINFO"
	.tkinfo
        /*0018*/ 	.word	0x00000002
        /*0030*/ 	.string	""
        /*0030*/ 	.string	"ptxas"
        /*0030*/ 	.string	"Cuda compilation tools, release 13.0, V13.0.88"
        /*0030*/ 	.string	"Build cuda_13.0.r13.0/compiler.36424714_0"
        /*0030*/ 	.string	"-arch sm_100 -m 64 "



//--------------------- .note.nv.cuinfo           --------------------------
	.section	.note.nv.cuinfo,"",@"SHT_NOTE"
	.sectionflags	@"SHF_NOTE_NV_CUINFO"
        /*0018*/ 	.short	0x0002
        /*001a*/ 	.short	0x0064
        /*001c*/ 	.short	0x0082
	.zero		2


//--------------------- .nv.info                  --------------------------
	.section	.nv.info,"",@"SHT_CUDA_INFO"
	.align	4


	//----- nvinfo : EIATTR_REGCOUNT
	.align		4
        /*0000*/ 	.byte	0x04, 0x2f
        /*0002*/ 	.short	(.L_1 - .L_0)
	.align		4
.L_0:
        /*0004*/ 	.word	index@(_Z14MatrixMulNaivePKfS0_Pfiii)
        /*0008*/ 	.word	0x00000020


	//----- nvinfo : EIATTR_FRAME_SIZE
	.align		4
.L_1:
        /*000c*/ 	.byte	0x04, 0x11
        /*000e*/ 	.short	(.L_3 - .L_2)
	.align		4
.L_2:
        /*0010*/ 	.word	index@(_Z14MatrixMulNaivePKfS0_Pfiii)
        /*0014*/ 	.word	0x00000000


	//----- nvinfo : EIATTR_MIN_STACK_SIZE
	.align		4
.L_3:
        /*0018*/ 	.byte	0x04, 0x12
        /*001a*/ 	.short	(.L_5 - .L_4)
	.align		4
.L_4:
        /*001c*/ 	.word	index@(_Z14MatrixMulNaivePKfS0_Pfiii)
        /*0020*/ 	.word	0x00000000
.L_5:


//--------------------- .nv.compat                --------------------------
	.section	.nv.compat,"",@"SHT_CUDA_COMPAT_INFO"
	.align	4
        /*0000*/ 	.byte	0x02, 0x09, 0x00, 0x00, 0x02, 0x02, 0x01, 0x00, 0x02, 0x05, 0x05, 0x00, 0x03, 0x07, 0x01, 0x01
        /*0010*/ 	.byte	0x02, 0x03, 0x00, 0x00, 0x02, 0x06, 0x01, 0x00, 0x04, 0x0b, 0x08, 0x00, 0x09, 0x00, 0x00, 0x00
        /*0020*/ 	.byte	0x00, 0x00, 0x00, 0x00


//--------------------- .nv.info._Z14MatrixMulNaivePKfS0_Pfiii --------------------------
	.section	.nv.info._Z14MatrixMulNaivePKfS0_Pfiii,"",@"SHT_CUDA_INFO"
	.sectionflags	@""
	.align	4


	//----- nvinfo : EIATTR_CUDA_API_VERSION
	.align		4
        /*0000*/ 	.byte	0x04, 0x37
        /*0002*/ 	.short	(.L_7 - .L_6)
.L_6:
        /*0004*/ 	.word	0x00000082


	//----- nvinfo : EIATTR_KPARAM_INFO
	.align		4
.L_7:
        /*0008*/ 	.byte	0x04, 0x17
        /*000a*/ 	.short	(.L_9 - .L_8)
.L_8:
        /*000c*/ 	.word	0x00000000
        /*0010*/ 	.short	0x0005
        /*0012*/ 	.short	0x0020
        /*0014*/ 	.byte	0x00, 0xf0, 0x11, 0x00


	//----- nvinfo : EIATTR_KPARAM_INFO
	.align		4
.L_9:
        /*0018*/ 	.byte	0x04, 0x17
        /*001a*/ 	.short	(.L_11 - .L_10)
.L_10:
        /*001c*/ 	.word	0x00000000
        /*0020*/ 	.short	0x0004
        /*0022*/ 	.short	0x001c
        /*0024*/ 	.byte	0x00, 0xf0, 0x11, 0x00


	//----- nvinfo : EIATTR_KPARAM_INFO
	.align		4
.L_11:
        /*0028*/ 	.byte	0x04, 0x17
        /*002a*/ 	.short	(.L_13 - .L_12)
.L_12:
        /*002c*/ 	.word	0x00000000
        /*0030*/ 	.short	0x0003
        /*0032*/ 	.short	0x0018
        /*0034*/ 	.byte	0x00, 0xf0, 0x11, 0x00


	//----- nvinfo : EIATTR_KPARAM_INFO
	.align		4
.L_13:
        /*0038*/ 	.byte	0x04, 0x17
        /*003a*/ 	.short	(.L_15 - .L_14)
.L_14:
        /*003c*/ 	.word	0x00000000
        /*0040*/ 	.short	0x0002
        /*0042*/ 	.short	0x0010
        /*0044*/ 	.byte	0x00, 0xf5, 0x21, 0x00


	//----- nvinfo : EIATTR_KPARAM_INFO
	.align		4
.L_15:
        /*0048*/ 	.byte	0x04, 0x17
        /*004a*/ 	.short	(.L_17 - .L_16)
.L_16:
        /*004c*/ 	.word	0x00000000
        /*0050*/ 	.short	0x0001
        /*0052*/ 	.short	0x0008
        /*0054*/ 	.byte	0x00, 0xf5, 0x21, 0x00


	//----- nvinfo : EIATTR_KPARAM_INFO
	.align		4
.L_17:
        /*0058*/ 	.byte	0x04, 0x17
        /*005a*/ 	.short	(.L_19 - .L_18)
.L_18:
        /*005c*/ 	.word	0x00000000
        /*0060*/ 	.short	0x0000
        /*0062*/ 	.short	0x0000
        /*0064*/ 	.byte	0x00, 0xf5, 0x21, 0x00


	//----- nvinfo : EIATTR_SPARSE_MMA_MASK
	.align		4
.L_19:
        /*0068*/ 	.byte	0x03, 0x50
        /*006a*/ 	.short	0x0000


	//----- nvinfo : EIATTR_MAXREG_COUNT
	.align		4
        /*006c*/ 	.byte	0x03, 0x1b
        /*006e*/ 	.short	0x00ff


	//----- nvinfo : EIATTR_MERCURY_ISA_VERSION
	.align		4
        /*0070*/ 	.byte	0x03, 0x5f
        /*0072*/ 	.short	0x0101


	//----- nvinfo : EIATTR_VRC_CTA_INIT_COUNT
	.align		4
        /*0074*/ 	.byte	0x02, 0x4a
	.zero		1
	.zero		1


	//----- nvinfo : EIATTR_EXIT_INSTR_OFFSETS
	.align		4
        /*0078*/ 	.byte	0x04, 0x1c
        /*007a*/ 	.short	(.L_21 - .L_20)


	//   ....[0]....
.L_20:
        /*007c*/ 	.word	0x000000c0


	//   ....[1]....
        /*0080*/ 	.word	0x000008e0


	//----- nvinfo : EIATTR_CBANK_PARAM_SIZE
	.align		4
.L_21:
        /*0084*/ 	.byte	0x03, 0x19
        /*0086*/ 	.short	0x0024


	//----- nvinfo : EIATTR_PARAM_CBANK
	.align		4
        /*0088*/ 	.byte	0x04, 0x0a
        /*008a*/ 	.short	(.L_23 - .L_22)
	.align		4
.L_22:
        /*008c*/ 	.word	index@(.nv.constant0._Z14MatrixMulNaivePKfS0_Pfiii)
        /*0090*/ 	.short	0x0380
        /*0092*/ 	.short	0x0024


	//----- nvinfo : EIATTR_SW_WAR
	.align		4
.L_23:
        /*0094*/ 	.byte	0x04, 0x36
        /*0096*/ 	.short	(.L_25 - .L_24)
.L_24:
        /*0098*/ 	.word	0x00000008
.L_25:


//--------------------- .nv.callgraph             --------------------------
	.section	.nv.callgraph,"",@"SHT_CUDA_CALLGRAPH"
	.align	4
	.sectionentsize	8
	.align		4
        /*0000*/ 	.word	0x00000000
	.align		4
        /*0004*/ 	.word	0xffffffff
	.align		4
        /*0008*/ 	.word	0x00000000
	.align		4
        /*000c*/ 	.word	0xfffffffe
	.align		4
        /*0010*/ 	.word	0x00000000
	.align		4
        /*0014*/ 	.word	0xfffffffd
	.align		4
        /*0018*/ 	.word	0x00000000
	.align		4
        /*001c*/ 	.word	0xfffffffc


//--------------------- .text._Z14MatrixMulNaivePKfS0_Pfiii --------------------------
	.section	.text._Z14MatrixMulNaivePKfS0_Pfiii,"ax",@progbits
	.align	128
        .global         _Z14MatrixMulNaivePKfS0_Pfiii
        .type           _Z14MatrixMulNaivePKfS0_Pfiii,@function
        .size           _Z14MatrixMulNaivePKfS0_Pfiii,(.L_x_5 - _Z14MatrixMulNaivePKfS0_Pfiii)
        .other          _Z14MatrixMulNaivePKfS0_Pfiii,@"STO_CUDA_ENTRY STV_DEFAULT"
_Z14MatrixMulNaivePKfS0_Pfiii:
.text._Z14MatrixMulNaivePKfS0_Pfiii:
[----:B------:R-:W-:Y:S01]  /*0000*/  LDC R1, c[0x0][0x37c] ;  /* 0x0000df00ff017b82 */ /* 0x000fe20000000800 */
[----:B------:R-:W0:Y:S07]  /*0010*/  S2R R5, SR_TID.X ;  /* 0x0000000000057919 */ /* 0x000e2e0000002100 */
[----:B------:R-:W1:Y:S01]  /*0020*/  LDC R19, c[0x0][0x364] ;  /* 0x0000d900ff137b82 */ /* 0x000e620000000800 */
[----:B------:R-:W1:Y:S07]  /*0030*/  S2R R4, SR_TID.Y ;  /* 0x0000000000047919 */ /* 0x000e6e0000002200 */
[----:B------:R-:W0:Y:S08]  /*0040*/  S2UR UR5, SR_CTAID.X ;  /* 0x00000000000579c3 */ /* 0x000e300000002500 */
[----:B------:R-:W0:Y:S08]  /*0050*/  LDC R0, c[0x0][0x360] ;  /* 0x0000d800ff007b82 */ /* 0x000e300000000800 */
[----:B------:R-:W1:Y:S08]  /*0060*/  S2UR UR4, SR_CTAID.Y ;  /* 0x00000000000479c3 */ /* 0x000e700000002600 */
[----:B------:R-:W2:Y:S01]  /*0070*/  LDC.64 R2, c[0x0][0x398] ;  /* 0x0000e600ff027b82 */ /* 0x000ea20000000a00 */
[----:B0-----:R-:W-:-:S02]  /*0080*/  IMAD R0, R0, UR5, R5 ;  /* 0x0000000500007c24 */ /* 0x001fc4000f8e0205 */
[----:B-1----:R-:W-:-:S03]  /*0090*/  IMAD R19, R19, UR4, R4 ;  /* 0x0000000413137c24 */ /* 0x002fc6000f8e0204 */
[----:B--2---:R-:W-:-:S04]  /*00a0*/  ISETP.GE.AND P0, PT, R0, R3, PT ;  /* 0x000000030000720c */ /* 0x004fc80003f06270 */
[----:B------:R-:W-:-:S13]  /*00b0*/  ISETP.GE.OR P0, PT, R19, R2, P0 ;  /* 0x000000021300720c */ /* 0x000fda0000706670 */
[----:B------:R-:W-:Y:S05]  /*00c0*/  @P0 EXIT ;  /* 0x000000000000094d */ /* 0x000fea0003800000 */
[----:B------:R-:W0:Y:S01]  /*00d0*/  LDC R2, c[0x0][0x3a0] ;  /* 0x0000e800ff027b82 */ /* 0x000e220000000800 */
[----:B------:R-:W1:Y:S01]  /*00e0*/  LDCU.64 UR4, c[0x0][0x358] ;  /* 0x00006b00ff0477ac */ /* 0x000e620008000a00 */
[----:B------:R-:W-:Y:S01]  /*00f0*/  HFMA2 R24, -RZ, RZ, 0, 0 ;  /* 0x00000000ff187431 */ /* 0x000fe200000001ff */
[----:B0-----:R-:W-:-:S13]  /*0100*/  ISETP.GE.AND P0, PT, R2, 0x1, PT ;  /* 0x000000010200780c */ /* 0x001fda0003f06270 */
[----:B-1----:R-:W-:Y:S05]  /*0110*/  @!P0 BRA `(.L_x_0) ;  /* 0x0000000400e08947 */ /* 0x002fea0003800000 */
[C---:B------:R-:W-:Y:S01]  /*0120*/  ISETP.GE.U32.AND P1, PT, R2.reuse, 0x8, PT ;  /* 0x000000080200780c */ /* 0x040fe20003f26070 */
[----:B------:R-:W-:Y:S01]  /*0130*/  IMAD R20, R19, R2, RZ ;  /* 0x0000000213147224 */ /* 0x000fe200078e02ff */
[----:B------:R-:W-:Y:S02]  /*0140*/  LOP3.LUT R27, R2, 0x7, RZ, 0xc0, !PT ;  /* 0x00000007021b7812 */ /* 0x000fe400078ec0ff */
[----:B------:R-:W-:Y:S02]  /*0150*/  MOV R24, RZ ;  /* 0x000000ff00187202 */ /* 0x000fe40000000f00 */
[----:B------:R-:W-:Y:S02]  /*0160*/  ISETP.NE.AND P0, PT, R27, RZ, PT ;  /* 0x000000ff1b00720c */ /* 0x000fe40003f05270 */
[----:B------:R-:W-:-:S05]  /*0170*/  MOV R21, RZ ;  /* 0x000000ff00157202 */ /* 0x000fca0000000f00 */
[----:B------:R-:W-:Y:S06]  /*0180*/  @!P1 BRA `(.L_x_1) ;  /* 0x0000000000c49947 */ /* 0x000fec0003800000 */
[----:B------:R-:W0:Y:S01]  /*0190*/  LDC.64 R4, c[0x0][0x380] ;  /* 0x0000e000ff047b82 */ /* 0x000e220000000a00 */
[----:B------:R-:W-:Y:S02]  /*01a0*/  LOP3.LUT R21, R2, 0x7ffffff8, RZ, 0xc0, !PT ;  /* 0x7ffffff802157812 */ /* 0x000fe400078ec0ff */
[----:B------:R-:W-:Y:S02]  /*01b0*/  MOV R24, RZ ;  /* 0x000000ff00187202 */ /* 0x000fe40000000f00 */
[----:B------:R-:W-:Y:S02]  /*01c0*/  MOV R18, R0 ;  /* 0x0000000000127202 */ /* 0x000fe40000000f00 */
[----:B------:R-:W-:Y:S01]  /*01d0*/  IADD3 R22, PT, PT, -R21, RZ, RZ ;  /* 0x000000ff15167210 */ /* 0x000fe20007ffe1ff */
[----:B0-----:R-:W-:-:S03]  /*01e0*/  IMAD.WIDE.U32 R4, R20, 0x4, R4 ;  /* 0x0000000414047825 */ /* 0x001fc600078e0004 */
[----:B------:R-:W-:-:S04]  /*01f0*/  IADD3 R6, P1, PT, R4, 0x10, RZ ;  /* 0x0000001004067810 */ /* 0x000fc80007f3e0ff */
[----:B------:R-:W-:-:S09]  /*0200*/  IADD3.X R7, PT, PT, RZ, R5, RZ, P1, !PT ;  /* 0x00000005ff077210 */ /* 0x000fd20000ffe4ff */
.L_x_2:
[----:B------:R-:W0:Y:S01]  /*0210*/  LDC.64 R16, c[0x0][0x388] ;  /* 0x0000e200ff107b82 */ /* 0x000e220000000a00 */
[----:B------:R-:W-:Y:S02]  /*0220*/  MOV R4, R6 ;  /* 0x0000000600047202 */ /* 0x000fe40000000f00 */
[----:B------:R-:W-:-:S05]  /*0230*/  MOV R5, R7 ;  /* 0x0000000700057202 */ /* 0x000fca0000000f00 */
[----:B------:R-:W2:Y:S04]  /*0240*/  LDG.E R25, desc[UR4][R4.64+-0x10] ;  /* 0xfffff00404197981 */ /* 0x000ea8000c1e1900 */
[----:B------:R-:W3:Y:S04]  /*0250*/  LDG.E R23, desc[UR4][R4.64+-0xc] ;  /* 0xfffff40404177981 */ /* 0x000ee8000c1e1900 */
[----:B------:R-:W4:Y:S04]  /*0260*/  LDG.E R29, desc[UR4][R4.64+-0x8] ;  /* 0xfffff804041d7981 */ /* 0x000f28000c1e1900 */
[----:B------:R-:W5:Y:S01]  /*0270*/  LDG.E R28, desc[UR4][R4.64+-0x4] ;  /* 0xfffffc04041c7981 */ /* 0x000f62000c1e1900 */
[----:B0-----:R-:W-:-:S05]  /*0280*/  IMAD.WIDE R16, R18, 0x4, R16 ;  /* 0x0000000412107825 */ /* 0x001fca00078e0210 */
[----:B------:R0:W2:Y:S01]  /*0290*/  LDG.E R26, desc[UR4][R16.64] ;  /* 0x00000004101a7981 */ /* 0x0000a2000c1e1900 */
[----:B------:R-:W-:-:S04]  /*02a0*/  IMAD.WIDE R14, R3, 0x4, R16 ;  /* 0x00000004030e7825 */ /* 0x000fc800078e0210 */
[C---:B------:R-:W-:Y:S02]  /*02b0*/  IMAD.WIDE R6, R3.reuse, 0x4, R14 ;  /* 0x0000000403067825 */ /* 0x040fe400078e020e */
[----:B------:R-:W3:Y:S02]  /*02c0*/  LDG.E R14, desc[UR4][R14.64] ;  /* 0x000000040e0e7981 */ /* 0x000ee4000c1e1900 */
[C---:B------:R-:W-:Y:S02]  /*02d0*/  IMAD.WIDE R10, R3.reuse, 0x4, R6 ;  /* 0x00000004030a7825 */ /* 0x040fe400078e0206 */
[----:B------:R-:W4:Y:S02]  /*02e0*/  LDG.E R6, desc[UR4][R6.64] ;  /* 0x0000000406067981 */ /* 0x000f24000c1e1900 */
[C---:B------:R-:W-:Y:S02]  /*02f0*/  IMAD.WIDE R8, R3.reuse, 0x4, R10 ;  /* 0x0000000403087825 */ /* 0x040fe400078e020a */
[----:B------:R-:W5:Y:S02]  /*0300*/  LDG.E R10, desc[UR4][R10.64] ;  /* 0x000000040a0a7981 */ /* 0x000f64000c1e1900 */
[----:B------:R-:W-:-:S02]  /*0310*/  IMAD.WIDE R12, R3, 0x4, R8 ;  /* 0x00000004030c7825 */ /* 0x000fc400078e0208 */
[----:B------:R-:W5:Y:S04]  /*0320*/  LDG.E R7, desc[UR4][R4.64] ;  /* 0x0000000404077981 */ /* 0x000f68000c1e1900 */
[----:B------:R-:W5:Y:S01]  /*0330*/  LDG.E R8, desc[UR4][R8.64] ;  /* 0x0000000408087981 */ /* 0x000f62000c1e1900 */
[----:B0-----:R-:W-:-:S03]  /*0340*/  IMAD.WIDE R16, R3, 0x4, R12 ;  /* 0x0000000403107825 */ /* 0x001fc600078e020c */
[----:B------:R-:W5:Y:S04]  /*0350*/  LDG.E R12, desc[UR4][R12.64] ;  /* 0x000000040c0c7981 */ /* 0x000f68000c1e1900 */
[----:B------:R-:W5:Y:S04]  /*0360*/  LDG.E R15, desc[UR4][R16.64] ;  /* 0x00000004100f7981 */ /* 0x000f68000c1e1900 */
[----:B------:R-:W5:Y:S04]  /*0370*/  LDG.E R9, desc[UR4][R4.64+0x4] ;  /* 0x0000040404097981 */ /* 0x000f68000c1e1900 */
[----:B------:R-:W5:Y:S01]  /*0380*/  LDG.E R11, desc[UR4][R4.64+0xc] ;  /* 0x00000c04040b7981 */ /* 0x000f62000c1e1900 */
[----:B--2---:R-:W-:Y:S01]  /*0390*/  FFMA R26, R25, R26, R24 ;  /* 0x0000001a191a7223 */ /* 0x004fe20000000018 */
[----:B------:R-:W-:-:S02]  /*03a0*/  IMAD.WIDE R24, R3, 0x4, R16 ;  /* 0x0000000403187825 */ /* 0x000fc400078e0210 */
[----:B------:R-:W2:Y:S04]  /*03b0*/  LDG.E R16, desc[UR4][R4.64+0x8] ;  /* 0x0000080404107981 */ /* 0x000ea8000c1e1900 */
[----:B------:R-:W2:Y:S01]  /*03c0*/  LDG.E R24, desc[UR4][R24.64] ;  /* 0x0000000418187981 */ /* 0x000ea2000c1e1900 */
[----:B---3--:R-:W-:Y:S01]  /*03d0*/  FFMA R14, R23, R14, R26 ;  /* 0x0000000e170e7223 */ /* 0x008fe2000000001a */
[----:B------:R-:W-:-:S03]  /*03e0*/  IADD3 R22, PT, PT, R22, 0x8, RZ ;  /* 0x0000000816167810 */ /* 0x000fc60007ffe0ff */
[----:B----4-:R-:W-:Y:S01]  /*03f0*/  FFMA R29, R29, R6, R14 ;  /* 0x000000061d1d7223 */ /* 0x010fe2000000000e */
[----:B------:R-:W-:-:S03]  /*0400*/  ISETP.NE.AND P1, PT, R22, RZ, PT ;  /* 0x000000ff1600720c */ /* 0x000fc60003f25270 */
[----:B-----5:R-:W-:Y:S01]  /*0410*/  FFMA R10, R28, R10, R29 ;  /* 0x0000000a1c0a7223 */ /* 0x020fe2000000001d */
[----:B------:R-:W-:-:S03]  /*0420*/  IADD3 R6, P2, PT, R4, 0x20, RZ ;  /* 0x0000002004067810 */ /* 0x000fc60007f5e0ff */
[----:B------:R-:W-:Y:S01]  /*0430*/  FFMA R8, R7, R8, R10 ;  /* 0x0000000807087223 */ /* 0x000fe2000000000a */
[----:B------:R-:W-:Y:S02]  /*0440*/  IADD3.X R7, PT, PT, RZ, R5, RZ, P2, !PT ;  /* 0x00000005ff077210 */ /* 0x000fe400017fe4ff */
[----:B------:R-:W-:Y:S01]  /*0450*/  LEA R18, R3, R18, 0x3 ;  /* 0x0000001203127211 */ /* 0x000fe200078e18ff */
[----:B------:R-:W-:-:S04]  /*0460*/  FFMA R9, R9, R12, R8 ;  /* 0x0000000c09097223 */ /* 0x000fc80000000008 */
[----:B--2---:R-:W-:-:S04]  /*0470*/  FFMA R16, R16, R15, R9 ;  /* 0x0000000f10107223 */ /* 0x004fc80000000009 */
[----:B------:R-:W-:Y:S01]  /*0480*/  FFMA R24, R11, R24, R16 ;  /* 0x000000180b187223 */ /* 0x000fe20000000010 */
[----:B------:R-:W-:Y:S06]  /*0490*/  @P1 BRA `(.L_x_2) ;  /* 0xfffffffc005c1947 */ /* 0x000fec000383ffff */
.L_x_1:
[----:B------:R-:W-:Y:S05]  /*04a0*/  @!P0 BRA `(.L_x_0) ;  /* 0x0000000000fc8947 */ /* 0x000fea0003800000 */
[----:B------:R-:W-:Y:S02]  /*04b0*/  ISETP.GE.U32.AND P1, PT, R27, 0x4, PT ;  /* 0x000000041b00780c */ /* 0x000fe40003f26070 */
[----:B------:R-:W-:-:S04]  /*04c0*/  LOP3.LUT R16, R2, 0x3, RZ, 0xc0, !PT ;  /* 0x0000000302107812 */ /* 0x000fc800078ec0ff */
[----:B------:R-:W-:-:S07]  /*04d0*/  ISETP.NE.AND P0, PT, R16, RZ, PT ;  /* 0x000000ff1000720c */ /* 0x000fce0003f05270 */
[----:B------:R-:W-:Y:S06]  /*04e0*/  @!P1 BRA `(.L_x_3) ;  /* 0x00000000006c9947 */ /* 0x000fec0003800000 */
[----:B------:R-:W0:Y:S01]  /*04f0*/  LDC.64 R6, c[0x0][0x388] ;  /* 0x0000e200ff067b82 */ /* 0x000e220000000a00 */
[----:B------:R-:W1:Y:S01]  /*0500*/  LDCU.64 UR6, c[0x0][0x380] ;  /* 0x00007000ff0677ac */ /* 0x000e620008000a00 */
[----:B------:R-:W-:Y:S01]  /*0510*/  IMAD R9, R21, R3, R0 ;  /* 0x0000000315097224 */ /* 0x000fe200078e0200 */
[CC--:B------:R-:W-:Y:S02]  /*0520*/  IADD3 R5, PT, PT, R20.reuse, R21.reuse, RZ ;  /* 0x0000001514057210 */ /* 0x0c0fe40007ffe0ff */
[----:B------:R-:W-:-:S03]  /*0530*/  IADD3 R10, P1, PT, R20, R21, RZ ;  /* 0x00000015140a7210 */ /* 0x000fc60007f3e0ff */
[----:B------:R-:W2:Y:S01]  /*0540*/  LDC.64 R14, c[0x0][0x380] ;  /* 0x0000e000ff0e7b82 */ /* 0x000ea20000000a00 */
[----:B0-----:R-:W-:-:S04]  /*0550*/  IMAD.WIDE R6, R9, 0x4, R6 ;  /* 0x0000000409067825 */ /* 0x001fc800078e0206 */
[----:B------:R-:W-:Y:S02]  /*0560*/  IMAD.WIDE R8, R3, 0x4, R6 ;  /* 0x0000000403087825 */ /* 0x000fe400078e0206 */
[----:B------:R-:W3:Y:S02]  /*0570*/  LDG.E R6, desc[UR4][R6.64] ;  /* 0x0000000406067981 */ /* 0x000ee4000c1e1900 */
[----:B--2---:R-:W-:Y:S01]  /*0580*/  IMAD.WIDE.U32 R14, R5, 0x4, R14 ;  /* 0x00000004050e7825 */ /* 0x004fe200078e000e */
[----:B------:R-:W-:Y:S02]  /*0590*/  IADD3.X R5, PT, PT, RZ, RZ, RZ, P1, !PT ;  /* 0x000000ffff057210 */ /* 0x000fe40000ffe4ff */
[----:B-1----:R-:W-:-:S03]  /*05a0*/  LEA R4, P1, R10, UR6, 0x2 ;  /* 0x000000060a047c11 */ /* 0x002fc6000f8210ff */
[----:B------:R-:W3:Y:S01]  /*05b0*/  LDG.E R15, desc[UR4][R14.64] ;  /* 0x000000040e0f7981 */ /* 0x000ee2000c1e1900 */
[----:B------:R-:W-:Y:S01]  /*05c0*/  LEA.HI.X R5, R10, UR7, R5, 0x2, P1 ;  /* 0x000000070a057c11 */ /* 0x000fe200088f1405 */
[C---:B------:R-:W-:Y:S02]  /*05d0*/  IMAD.WIDE R10, R3.reuse, 0x4, R8 ;  /* 0x00000004030a7825 */ /* 0x040fe400078e0208 */
[----:B------:R-:W2:Y:S04]  /*05e0*/  LDG.E R8, desc[UR4][R8.64] ;  /* 0x0000000408087981 */ /* 0x000ea8000c1e1900 */
[----:B------:R-:W2:Y:S01]  /*05f0*/  LDG.E R17, desc[UR4][R4.64+0x4] ;  /* 0x0000040404117981 */ /* 0x000ea2000c1e1900 */
[----:B------:R-:W-:-:S03]  /*0600*/  IMAD.WIDE R12, R3, 0x4, R10 ;  /* 0x00000004030c7825 */ /* 0x000fc600078e020a */
[----:B------:R-:W4:Y:S04]  /*0610*/  LDG.E R22, desc[UR4][R10.64] ;  /* 0x000000040a167981 */ /* 0x000f28000c1e1900 */
[----:B------:R-:W4:Y:S04]  /*0620*/  LDG.E R18, desc[UR4][R4.64+0x8] ;  /* 0x0000080404127981 */ /* 0x000f28000c1e1900 */
[----:B------:R-:W5:Y:S04]  /*0630*/  LDG.E R26, desc[UR4][R4.64+0xc] ;  /* 0x00000c04041a7981 */ /* 0x000f68000c1e1900 */
[----:B------:R-:W5:Y:S01]  /*0640*/  LDG.E R12, desc[UR4][R12.64] ;  /* 0x000000040c0c7981 */ /* 0x000f62000c1e1900 */
[----:B------:R-:W-:Y:S01]  /*0650*/  IADD3 R21, PT, PT, R21, 0x4, RZ ;  /* 0x0000000415157810 */ /* 0x000fe20007ffe0ff */
[----:B---3--:R-:W-:-:S04]  /*0660*/  FFMA R24, R15, R6, R24 ;  /* 0x000000060f187223 */ /* 0x008fc80000000018 */
[----:B--2---:R-:W-:-:S04]  /*0670*/  FFMA R17, R17, R8, R24 ;  /* 0x0000000811117223 */ /* 0x004fc80000000018 */
[----:B----4-:R-:W-:-:S04]  /*0680*/  FFMA R17, R18, R22, R17 ;  /* 0x0000001612117223 */ /* 0x010fc80000000011 */
[----:B-----5:R-:W-:-:S07]  /*0690*/  FFMA R24, R26, R12, R17 ;  /* 0x0000000c1a187223 */ /* 0x020fce0000000011 */
.L_x_3:
[----:B------:R-:W-:Y:S05]  /*06a0*/  @!P0 BRA `(.L_x_0) ;  /* 0x00000000007c8947 */ /* 0x000fea0003800000 */
[----:B------:R-:W-:Y:S01]  /*06b0*/  ISETP.NE.AND P1, PT, R16, 0x1, PT ;  /* 0x000000011000780c */ /* 0x000fe20003f25270 */
[----:B------:R-:W0:Y:S01]  /*06c0*/  LDC.64 R12, c[0x0][0x380] ;  /* 0x0000e000ff0c7b82 */ /* 0x000e220000000a00 */
[----:B------:R-:W-:-:S04]  /*06d0*/  LOP3.LUT R2, R2, 0x1, RZ, 0xc0, !PT ;  /* 0x0000000102027812 */ /* 0x000fc800078ec0ff */
[----:B------:R-:W-:-:S03]  /*06e0*/  ISETP.NE.U32.AND P0, PT, R2, 0x1, PT ;  /* 0x000000010200780c */ /* 0x000fc60003f05070 */
[----:B------:R-:W1:Y:S04]  /*06f0*/  LDC.64 R10, c[0x0][0x388] ;  /* 0x0000e200ff0a7b82 */ /* 0x000e680000000a00 */
[CC--:B------:R-:W-:Y:S02]  /*0700*/  @P1 IADD3 R15, PT, PT, R20.reuse, R21.reuse, RZ ;  /* 0x00000015140f1210 */ /* 0x0c0fe40007ffe0ff */
[----:B------:R-:W-:Y:S02]  /*0710*/  @P1 IADD3 R2, P2, PT, R20, R21, RZ ;  /* 0x0000001514021210 */ /* 0x000fe40007f5e0ff */
[----:B------:R-:W2:Y:S02]  /*0720*/  @P1 LDC.64 R4, c[0x0][0x380] ;  /* 0x0000e000ff041b82 */ /* 0x000ea40000000a00 */
[----:B------:R-:W-:-:S06]  /*0730*/  @P1 IADD3.X R14, PT, PT, RZ, RZ, RZ, P2, !PT ;  /* 0x000000ffff0e1210 */ /* 0x000fcc00017fe4ff */
[----:B------:R-:W3:Y:S01]  /*0740*/  LDC.64 R6, c[0x0][0x380] ;  /* 0x0000e000ff067b82 */ /* 0x000ee20000000a00 */
[----:B0-----:R-:W-:-:S04]  /*0750*/  @P1 IMAD.WIDE.U32 R12, R15, 0x4, R12 ;  /* 0x000000040f0c1825 */ /* 0x001fc800078e000c */
[C---:B------:R-:W-:Y:S01]  /*0760*/  @P1 IMAD R15, R21.reuse, R3, R0 ;  /* 0x00000003150f1224 */ /* 0x040fe200078e0200 */
[----:B------:R-:W-:Y:S01]  /*0770*/  @P1 IADD3 R21, PT, PT, R21, 0x2, RZ ;  /* 0x0000000215151810 */ /* 0x000fe20007ffe0ff */
[----:B------:R-:W4:Y:S01]  /*0780*/  @P1 LDG.E R13, desc[UR4][R12.64] ;  /* 0x000000040c0d1981 */ /* 0x000f22000c1e1900 */
[----:B------:R-:W0:Y:S01]  /*0790*/  LDC.64 R8, c[0x0][0x388] ;  /* 0x0000e200ff087b82 */ /* 0x000e220000000a00 */
[----:B-1----:R-:W-:Y:S01]  /*07a0*/  @P1 IMAD.WIDE R10, R15, 0x4, R10 ;  /* 0x000000040f0a1825 */ /* 0x002fe200078e020a */
[----:B------:R-:W-:Y:S02]  /*07b0*/  @!P0 IADD3 R17, PT, PT, R20, R21, RZ ;  /* 0x0000001514118210 */ /* 0x000fe40007ffe0ff */
[----:B--2---:R-:W-:Y:S01]  /*07c0*/  @P1 LEA R4, P2, R2, R4, 0x2 ;  /* 0x0000000402041211 */ /* 0x004fe200078410ff */
[----:B------:R-:W-:-:S03]  /*07d0*/  @!P0 IMAD R21, R21, R3, R0 ;  /* 0x0000000315158224 */ /* 0x000fc600078e0200 */
[----:B------:R-:W-:Y:S01]  /*07e0*/  @P1 LEA.HI.X R5, R2, R5, R14, 0x2, P2 ;  /* 0x0000000502051211 */ /* 0x000fe200010f140e */
[----:B------:R-:W-:Y:S01]  /*07f0*/  @P1 IMAD.WIDE R14, R3, 0x4, R10 ;  /* 0x00000004030e1825 */ /* 0x000fe200078e020a */
[----:B------:R-:W4:Y:S03]  /*0800*/  @P1 LDG.E R2, desc[UR4][R10.64] ;  /* 0x000000040a021981 */ /* 0x000f26000c1e1900 */
[----:B---3--:R-:W-:Y:S01]  /*0810*/  @!P0 IMAD.WIDE.U32 R6, R17, 0x4, R6 ;  /* 0x0000000411068825 */ /* 0x008fe200078e0006 */
[----:B------:R-:W2:Y:S04]  /*0820*/  @P1 LDG.E R5, desc[UR4][R4.64+0x4] ;  /* 0x0000040404051981 */ /* 0x000ea8000c1e1900 */
[----:B------:R-:W2:Y:S01]  /*0830*/  @P1 LDG.E R14, desc[UR4][R14.64] ;  /* 0x000000040e0e1981 */ /* 0x000ea2000c1e1900 */
[----:B0-----:R-:W-:-:S03]  /*0840*/  @!P0 IMAD.WIDE R8, R21, 0x4, R8 ;  /* 0x0000000415088825 */ /* 0x001fc600078e0208 */
[----:B------:R-:W3:Y:S04]  /*0850*/  @!P0 LDG.E R7, desc[UR4][R6.64] ;  /* 0x0000000406078981 */ /* 0x000ee8000c1e1900 */
[----:B------:R-:W3:Y:S01]  /*0860*/  @!P0 LDG.E R8, desc[UR4][R8.64] ;  /* 0x0000000408088981 */ /* 0x000ee2000c1e1900 */
[----:B----4-:R-:W-:-:S04]  /*0870*/  @P1 FFMA R2, R13, R2, R24 ;  /* 0x000000020d021223 */ /* 0x010fc80000000018 */
[----:B--2---:R-:W-:-:S04]  /*0880*/  @P1 FFMA R24, R5, R14, R2 ;  /* 0x0000000e05181223 */ /* 0x004fc80000000002 */
[----:B---3--:R-:W-:-:S07]  /*0890*/  @!P0 FFMA R24, R7, R8, R24 ;  /* 0x0000000807188223 */ /* 0x008fce0000000018 */
.L_x_0:
[----:B------:R-:W0:Y:S01]  /*08a0*/  LDC.64 R4, c[0x0][0x390] ;  /* 0x0000e400ff047b82 */ /* 0x000e220000000a00 */
[----:B------:R-:W-:-:S04]  /*08b0*/  IMAD R3, R19, R3, R0 ;  /* 0x0000000313037224 */ /* 0x000fc800078e0200 */
[----:B0-----:R-:W-:-:S05]  /*08c0*/  IMAD.WIDE R2, R3, 0x4, R4 ;  /* 0x0000000403027825 */ /* 0x001fca00078e0204 */
[----:B------:R-:W-:Y:S01]  /*08d0*/  STG.E desc[UR4][R2.64], R24 ;  /* 0x0000001802007986 */ /* 0x000fe2000c101904 */
[----:B------:R-:W-:Y:S05]  /*08e0*/  EXIT ;  /* 0x000000000000794d */ /* 0x000fea0003800000 */
.L_x_4:
[----:B------:R-:W-:-:S00]  /*08f0*/  BRA `(.L_x_4) ;  /* 0xfffffffc00fc7947 */ /* 0x000fc0000383ffff */
[----:B------:R-:W-:-:S00]  /*0900*/  NOP ;  /* 0x0000000000007918 */ /* 0x000fc00000000000 */
[----:B------:R-:W-:-:S00]  /*0910*/  NOP ;  /* 0x0000000000007918 */ /* 0x000fc00000000000 */
[----:B------:R-:W-:-:S00]  /*0920*/  NOP ;  /* 0x0000000000007918 */ /* 0x000fc00000000000 */
[----:B------:R-:W-:-:S00]  /*0930*/  NOP ;  /* 0x0000000000007918 */ /* 0x000fc00000000000 */
[----:B------:R-:W-:-:S00]  /*0940*/  NOP ;  /* 0x0000000000007918 */ /* 0x000fc00000000000 */
[----:B------:R-:W-:-:S00]  /*0950*/  NOP ;  /* 0x0000000000007918 */ /* 0x000fc00000000000 */
[----:B------:R-:W-:-:S00]  /*0960*/  NOP ;  /* 0x0000000000007918 */ /* 0x000fc00000000000 */
[----:B------:R-:W-:-:S00]  /*0970*/  NOP ;  /* 0x0000000000007918 */ /* 0x000fc00000000000 */
.L_x_5:


//--------------------- .nv.shared.reserved.0     --------------------------
	.section	.nv.shared.reserved.0,"aw",@nobits
	.weak		__nv_reservedSMEM_offset_0_alias
	.size		__nv_reservedSMEM_offset_0_alias, 0, 64
	.other		__nv_reservedSMEM_offset_0_alias,@"STO_CUDA_RESERVED_SHARED STV_DEFAULT"
__nv_reservedSMEM_offset_0_alias:
	.zero		0
	.zero		64


//--------------------- .nv.constant0._Z14MatrixMulNaivePKfS0_Pfiii --------------------------
	.section	.nv.constant0._Z14MatrixMulNaivePKfS0_Pfiii,"a",@progbits
	.sectionflags	@""
	.align	4
.nv.constant0._Z14MatrixMulNaivePKfS0_Pfiii:
	.zero		932


//--------------------- SYMBOLS --------------------------

	.type		.nv.reservedSmem.offset0,@object
	.size		.nv.reservedSmem.offset0,0x4
